	.headerflags	@"EF_CUDA_TEXMODE_UNIFIED EF_CUDA_64BIT_ADDRESS EF_CUDA_ACCELERATORS EF_CUDA_SM90 EF_CUDA_VIRTUAL_SM(EF_CUDA_SM90)"
	.elftype	@"ET_EXEC"


//--------------------- .nv.info                  --------------------------
	.section	.nv.info,"",@"SHT_CUDA_INFO"
	.align	4


	//----- nvinfo : EIATTR_REGCOUNT
	.align		4
        /*0000*/ 	.byte	0x04, 0x2f
        /*0002*/ 	.short	(.L_2 - .L_1)
	.align		4
.L_1:
        /*0004*/ 	.word	index@(triton_poi_fused_addmm_tanh_1)
        /*0008*/ 	.word	0x0000000c


	//----- nvinfo : EIATTR_MIN_STACK_SIZE
	.align		4
.L_2:
        /*000c*/ 	.byte	0x04, 0x12
        /*000e*/ 	.short	(.L_4 - .L_3)
	.align		4
.L_3:
        /*0010*/ 	.word	index@(triton_poi_fused_addmm_tanh_1)
        /*0014*/ 	.word	0x00000000


	//----- nvinfo : EIATTR_FRAME_SIZE
	.align		4
.L_4:
        /*0018*/ 	.byte	0x04, 0x11
        /*001a*/ 	.short	(.L_6 - .L_5)
	.align		4
.L_5:
        /*001c*/ 	.word	index@(triton_poi_fused_addmm_tanh_1)
        /*0020*/ 	.word	0x00000000


	//----- nvinfo : EIATTR_MIN_STACK_SIZE
	.align		4
.L_6:
        /*0024*/ 	.byte	0x04, 0x12
        /*0026*/ 	.short	(.L_8 - .L_7)
	.align		4
.L_7:
        /*0028*/ 	.word	index@(triton_poi_fused_addmm_tanh_1)
        /*002c*/ 	.word	0x00000000
.L_8:


//--------------------- .nv.info.triton_poi_fused_addmm_tanh_1 --------------------------
	.section	.nv.info.triton_poi_fused_addmm_tanh_1,"",@"SHT_CUDA_INFO"
	.sectionflags	@""
	.align	4


	//----- nvinfo : EIATTR_CUDA_API_VERSION
	.align		4
        /*0000*/ 	.byte	0x04, 0x37
        /*0002*/ 	.short	(.L_10 - .L_9)
.L_9:
        /*0004*/ 	.word	0x0000007c


	//----- nvinfo : EIATTR_KPARAM_INFO
	.align		4
.L_10:
        /*0008*/ 	.byte	0x04, 0x17
        /*000a*/ 	.short	(.L_12 - .L_11)
.L_11:
        /*000c*/ 	.word	0x00000000
        /*0010*/ 	.short	0x0002
        /*0012*/ 	.short	0x0010
        /*0014*/ 	.byte	0x00, 0xf0, 0x11, 0x00


	//----- nvinfo : EIATTR_KPARAM_INFO
	.align		4
.L_12:
        /*0018*/ 	.byte	0x04, 0x17
        /*001a*/ 	.short	(.L_14 - .L_13)
.L_13:
        /*001c*/ 	.word	0x00000000
        /*0020*/ 	.short	0x0001
        /*0022*/ 	.short	0x0008
        /*0024*/ 	.byte	0x00, 0xf4, 0x21, 0x00


	//----- nvinfo : EIATTR_KPARAM_INFO
	.align		4
.L_14:
        /*0028*/ 	.byte	0x04, 0x17
        /*002a*/ 	.short	(.L_16 - .L_15)
.L_15:
        /*002c*/ 	.word	0x00000000
        /*0030*/ 	.short	0x0000
        /*0032*/ 	.short	0x0000
        /*0034*/ 	.byte	0x00, 0xf4, 0x21, 0x00


	//----- nvinfo : EIATTR_SPARSE_MMA_MASK
	.align		4
.L_16:
        /*0038*/ 	.byte	0x03, 0x50
        /*003a*/ 	.short	0x0000


	//----- nvinfo : EIATTR_MAXREG_COUNT
	.align		4
        /*003c*/ 	.byte	0x03, 0x1b
        /*003e*/ 	.short	0x00ff


	//----- nvinfo : EIATTR_EXIT_INSTR_OFFSETS
	.align		4
        /*0040*/ 	.byte	0x04, 0x1c
        /*0042*/ 	.short	(.L_18 - .L_17)


	//   ....[0]....
.L_17:
        /*0044*/ 	.word	0x000002d0


	//   ....[1]....
        /*0048*/ 	.word	0x000002f0


	//----- nvinfo : EIATTR_REQNTID
	.align		4
.L_18:
        /*004c*/ 	.byte	0x04, 0x10
        /*004e*/ 	.short	(.L_20 - .L_19)
.L_19:
        /*0050*/ 	.word	0x00000020
        /*0054*/ 	.word	0x00000001
        /*0058*/ 	.word	0x00000001


	//----- nvinfo : EIATTR_CRS_STACK_SIZE
	.align		4
.L_20:
        /*005c*/ 	.byte	0x04, 0x1e
        /*005e*/ 	.short	(.L_22 - .L_21)
.L_21:
        /*0060*/ 	.word	0x00000000


	//----- nvinfo : EIATTR_CBANK_PARAM_SIZE
	.align		4
.L_22:
        /*0064*/ 	.byte	0x03, 0x19
        /*0066*/ 	.short	0x0014


	//----- nvinfo : EIATTR_PARAM_CBANK
	.align		4
        /*0068*/ 	.byte	0x04, 0x0a
        /*006a*/ 	.short	(.L_24 - .L_23)
	.align		4
.L_23:
        /*006c*/ 	.word	index@(.nv.constant0.triton_poi_fused_addmm_tanh_1)
        /*0070*/ 	.short	0x0210
        /*0072*/ 	.short	0x0014


	//----- nvinfo : EIATTR_SW_WAR
	.align		4
.L_24:
        /*0074*/ 	.byte	0x04, 0x36
        /*0076*/ 	.short	(.L_26 - .L_25)
.L_25:
        /*0078*/ 	.word	0x00000008
.L_26:


//--------------------- .nv.callgraph             --------------------------
	.section	.nv.callgraph,"",@"SHT_CUDA_CALLGRAPH"
	.align	4
	.sectionentsize	8
	.align		4
        /*0000*/ 	.word	0x00000000
	.align		4
        /*0004*/ 	.word	0xffffffff
	.align		4
        /*0008*/ 	.word	0x00000000
	.align		4
        /*000c*/ 	.word	0xfffffffe
	.align		4
        /*0010*/ 	.word	0x00000000
	.align		4
        /*0014*/ 	.word	0xfffffffd
	.align		4
        /*0018*/ 	.word	0x00000000
	.align		4
        /*001c*/ 	.word	0xfffffffc


//--------------------- .nv.constant4             --------------------------
	.section	.nv.constant4,"a",@progbits
	.align	8
	.align		8
.nv.constant4:
        /*0000*/ 	.dword	_$_str


//--------------------- .text.triton_poi_fused_addmm_tanh_1 --------------------------
	.section	.text.triton_poi_fused_addmm_tanh_1,"ax",@progbits
	.align	128
        .global         triton_poi_fused_addmm_tanh_1
        .type           triton_poi_fused_addmm_tanh_1,@function
        .size           triton_poi_fused_addmm_tanh_1,(.L_x_4 - triton_poi_fused_addmm_tanh_1)
        .other          triton_poi_fused_addmm_tanh_1,@"STO_CUDA_ENTRY STV_DEFAULT"
triton_poi_fused_addmm_tanh_1:
.text.triton_poi_fused_addmm_tanh_1:
[----:B------:R-:W0:Y:S02]  /*0000*/  LDC R1, c[0x0][0x28] ;  /* 0x00000a00ff017b82 */ /* 0x000e240000000800 */
[----:B------:R-:W1:Y:S01]  /*0010*/  S2R R8, SR_TID.X ;  /* 0x0000000000087919 */ /* 0x000e620000002100 */
[----:B------:R-:W2:Y:S01]  /*0020*/  LDC.64 R4, c[0x0][0x218] ;  /* 0x00008600ff047b82 */ /* 0x000ea20000000a00 */
[----:B------:R-:W-:Y:S01]  /*0030*/  ULDC.64 UR4, c[0x0][0x208] ;  /* 0x0000820000047ab9 */ /* 0x000fe20000000a00 */
[----:B------:R-:W3:Y:S06]  /*0040*/  S2R R7, SR_CTAID.X ;  /* 0x0000000000077919 */ /* 0x000eec0000002500 */
[----:B------:R-:W4:Y:S01]  /*0050*/  LDC.64 R2, c[0x0][0x210] ;  /* 0x00008400ff027b82 */ /* 0x000f220000000a00 */
[----:B-1----:R-:W-:-:S02]  /*0060*/  LOP3.LUT R0, R8, 0xf, RZ, 0xc0, !PT ;  /* 0x0000000f08007812 */ /* 0x002fc400078ec0ff */
[----:B---3--:R-:W-:Y:S02]  /*0070*/  SHF.R.S32.HI R6, RZ, 0x1b, R7 ;  /* 0x0000001bff067819 */ /* 0x008fe40000011407 */
[----:B------:R-:W-:Y:S02]  /*0080*/  LEA R7, R7, R0, 0x4 ;  /* 0x0000000007077211 */ /* 0x000fe400078e20ff */
[----:B------:R-:W-:Y:S02]  /*0090*/  SGXT R0, R6, 0x1 ;  /* 0x000000010600781a */ /* 0x000fe40000000200 */
[C---:B------:R-:W-:Y:S01]  /*00a0*/  ISETP.GE.AND P0, PT, R7.reuse, 0x10, PT ;  /* 0x000000100700780c */ /* 0x040fe20003f06270 */
[----:B----4-:R-:W-:Y:S01]  /*00b0*/  IMAD.WIDE R2, R7, 0x4, R2 ;  /* 0x0000000407027825 */ /* 0x010fe200078e0202 */
[----:B------:R-:W-:-:S04]  /*00c0*/  LEA.HI R0, R0, R7, RZ, 0x2 ;  /* 0x0000000700007211 */ /* 0x000fc800078f10ff */
[----:B------:R-:W-:-:S04]  /*00d0*/  LOP3.LUT R0, R0, 0xfffffffc, RZ, 0xc0, !PT ;  /* 0xfffffffc00007812 */ /* 0x000fc800078ec0ff */
[----:B------:R-:W-:Y:S01]  /*00e0*/  IADD3 R9, R7, -R0, RZ ;  /* 0x8000000007097210 */ /* 0x000fe20007ffe0ff */
[----:B------:R-:W-:-:S04]  /*00f0*/  HFMA2.MMA R0, -RZ, RZ, 0, 0 ;  /* 0x00000000ff007435 */ /* 0x000fc800000001ff */
[----:B--2---:R-:W-:-:S04]  /*0100*/  IMAD.WIDE R4, R9, 0x4, R4 ;  /* 0x0000000409047825 */ /* 0x004fc800078e0204 */
[----:B------:R-:W-:Y:S02]  /*0110*/  IMAD.MOV.U32 R9, RZ, RZ, RZ ;  /* 0x000000ffff097224 */ /* 0x000fe400078e00ff */
[----:B------:R-:W2:Y:S04]  /*0120*/  @!P0 LDG.E R0, desc[UR4][R2.64] ;  /* 0x0000000402008981 */ /* 0x000ea8000c1e1900 */
[----:B------:R-:W2:Y:S01]  /*0130*/  @!P0 LDG.E.EL R9, desc[UR4][R4.64] ;  /* 0x0000000404098981 */ /* 0x000ea2000c2e1900 */
[----:B------:R-:W-:Y:S01]  /*0140*/  BSSY B0, `(.L_x_0) ;  /* 0x0000016000007945 */ /* 0x000fe20003800000 */
[----:B--2---:R-:W-:-:S04]  /*0150*/  FADD R9, R9, R0 ;  /* 0x0000000009097221 */ /* 0x004fc80000000000 */
[----:B------:R-:W-:-:S05]  /*0160*/  FADD.FTZ R6, |R9|, -RZ ;  /* 0x800000ff09067221 */ /* 0x000fca0000010200 */
[----:B------:R-:W-:-:S13]  /*0170*/  FSETP.GE.AND P0, PT, R6, 0.60000002384185791016, PT ;  /* 0x3f19999a0600780b */ /* 0x000fda0003f06000 */
[----:B------:R-:W-:Y:S05]  /*0180*/  @!P0 BRA `(.L_x_1) ;  /* 0x0000000000288947 */ /* 0x000fea0003800000 */
[C---:B------:R-:W-:Y:S01]  /*0190*/  FMUL R0, R6.reuse, 2.8853900432586669922 ;  /* 0x4038aa3b06007820 */ /* 0x040fe20000400000 */
[----:B------:R-:W-:Y:S02]  /*01a0*/  MOV R5, 0x3f800000 ;  /* 0x3f80000000057802 */ /* 0x000fe40000000f00 */
[----:B------:R-:W-:-:S03]  /*01b0*/  FSETP.GE.AND P0, PT, R6, 9.010913848876953125, PT ;  /* 0x41102cb40600780b */ /* 0x000fc60003f06000 */
[----:B------:R-:W1:Y:S02]  /*01c0*/  MUFU.EX2 R0, R0 ;  /* 0x0000000000007308 */ /* 0x000e640000000800 */
[----:B-1----:R-:W-:-:S06]  /*01d0*/  FADD R4, R0, 1 ;  /* 0x3f80000000047421 */ /* 0x002fcc0000000000 */
[----:B------:R-:W1:Y:S02]  /*01e0*/  MUFU.RCP R4, R4 ;  /* 0x0000000400047308 */ /* 0x000e640000001000 */
[----:B-1----:R-:W-:-:S05]  /*01f0*/  FFMA.FTZ R5, R4, -2, R5 ;  /* 0xc000000004057823 */ /* 0x002fca0000010005 */
[----:B------:R-:W-:-:S04]  /*0200*/  FSEL R5, R5, 1, !P0 ;  /* 0x3f80000005057808 */ /* 0x000fc80004000000 */
[----:B------:R-:W-:Y:S01]  /*0210*/  LOP3.LUT R5, R5, 0x80000000, R9, 0xf8, !PT ;  /* 0x8000000005057812 */ /* 0x000fe200078ef809 */
[----:B------:R-:W-:Y:S06]  /*0220*/  BRA `(.L_x_2) ;  /* 0x00000000001c7947 */ /* 0x000fec0003800000 */
.L_x_1:
[----:B------:R-:W-:Y:S02]  /*0230*/  IMAD.MOV.U32 R0, RZ, RZ, 0x3c80f082 ;  /* 0x3c80f082ff007424 */ /* 0x000fe400078e00ff */
[----:B------:R-:W-:-:S04]  /*0240*/  FMUL R5, R9, R9 ;  /* 0x0000000909057220 */ /* 0x000fc80000400000 */
[----:B------:R-:W-:-:S04]  /*0250*/  FFMA.FTZ R0, R5, R0, -0.052303962409496307373 ;  /* 0xbd563cae05007423 */ /* 0x000fc80000010000 */
[----:B------:R-:W-:-:S04]  /*0260*/  FFMA.FTZ R0, R5, R0, 0.1331529766321182251 ;  /* 0x3e08594105007423 */ /* 0x000fc80000010000 */
[----:B------:R-:W-:-:S04]  /*0270*/  FFMA.FTZ R0, R5, R0, -0.33332768082618713379 ;  /* 0xbeaaa9ed05007423 */ /* 0x000fc80000010000 */
[----:B------:R-:W-:-:S04]  /*0280*/  FFMA.FTZ R0, R5, R0, RZ ;  /* 0x0000000005007223 */ /* 0x000fc800000100ff */
[----:B------:R-:W-:-:S07]  /*0290*/  FFMA.FTZ R5, R9, R0, R9 ;  /* 0x0000000009057223 */ /* 0x000fce0000010009 */
.L_x_2:
[----:B------:R-:W-:Y:S05]  /*02a0*/  BSYNC B0 ;  /* 0x0000000000007941 */ /* 0x000fea0003800000 */
.L_x_0:
[----:B------:R-:W-:-:S04]  /*02b0*/  LOP3.LUT P0, RZ, R8, 0x10, RZ, 0xc0, !PT ;  /* 0x0000001008ff7812 */ /* 0x000fc8000780c0ff */
[----:B------:R-:W-:-:S13]  /*02c0*/  ISETP.LT.AND P0, PT, R7, 0x10, !P0 ;  /* 0x000000100700780c */ /* 0x000fda0004701270 */
[----:B------:R-:W-:Y:S05]  /*02d0*/  @!P0 EXIT ;  /* 0x000000000000894d */ /* 0x000fea0003800000 */
[----:B------:R-:W-:Y:S01]  /*02e0*/  STG.E desc[UR4][R2.64], R5 ;  /* 0x0000000502007986 */ /* 0x000fe2000c101904 */
[----:B------:R-:W-:Y:S05]  /*02f0*/  EXIT ;  /* 0x000000000000794d */ /* 0x000fea0003800000 */
.L_x_3:
[----:B------:R-:W-:-:S00]  /*0300*/  BRA `(.L_x_3) ;  /* 0xfffffffc00fc7947 */ /* 0x000fc0000383ffff */
[----:B------:R-:W-:-:S00]  /*0310*/  NOP ;  /* 0x0000000000007918 */ /* 0x000fc00000000000 */
        /* <DEDUP_REMOVED lines=14> */
.L_x_4:


//--------------------- .nv.global.init           --------------------------
	.section	.nv.global.init,"aw",@progbits
.nv.global.init:
	.type		_$_str,@object
	.size		_$_str,(.L_0 - _$_str)
_$_str:
        /*0000*/ 	.byte	0x5f, 0x5f, 0x43, 0x55, 0x44, 0x41, 0x5f, 0x46, 0x54, 0x5a, 0x00
.L_0:


//--------------------- .nv.constant0.triton_poi_fused_addmm_tanh_1 --------------------------
	.section	.nv.constant0.triton_poi_fused_addmm_tanh_1,"a",@progbits
	.sectionflags	@""
	.align	4
.nv.constant0.triton_poi_fused_addmm_tanh_1:
	.zero		548
